	.headerflags	@"EF_CUDA_TEXMODE_UNIFIED EF_CUDA_64BIT_ADDRESS EF_CUDA_ACCELERATORS EF_CUDA_SM90 EF_CUDA_VIRTUAL_SM(EF_CUDA_SM90)"
	.elftype	@"ET_EXEC"


//--------------------- .nv.info                  --------------------------
	.section	.nv.info,"",@"SHT_CUDA_INFO"
	.align	4


	//----- nvinfo : EIATTR_REGCOUNT
	.align		4
        /*0000*/ 	.byte	0x04, 0x2f
        /*0002*/ 	.short	(.L_3 - .L_2)
	.align		4
.L_2:
        /*0004*/ 	.word	index@(triton_poi_fused__native_batch_norm_legit_no_training_sigmoid_24)
        /*0008*/ 	.word	0x00000012


	//----- nvinfo : EIATTR_MIN_STACK_SIZE
	.align		4
.L_3:
        /*000c*/ 	.byte	0x04, 0x12
        /*000e*/ 	.short	(.L_5 - .L_4)
	.align		4
.L_4:
        /*0010*/ 	.word	index@(triton_poi_fused__native_batch_norm_legit_no_training_sigmoid_24)
        /*0014*/ 	.word	0x00000000


	//----- nvinfo : EIATTR_FRAME_SIZE
	.align		4
.L_5:
        /*0018*/ 	.byte	0x04, 0x11
        /*001a*/ 	.short	(.L_7 - .L_6)
	.align		4
.L_6:
        /*001c*/ 	.word	index@(triton_poi_fused__native_batch_norm_legit_no_training_sigmoid_24)
        /*0020*/ 	.word	0x00000000


	//----- nvinfo : EIATTR_MIN_STACK_SIZE
	.align		4
.L_7:
        /*0024*/ 	.byte	0x04, 0x12
        /*0026*/ 	.short	(.L_9 - .L_8)
	.align		4
.L_8:
        /*0028*/ 	.word	index@(triton_poi_fused__native_batch_norm_legit_no_training_sigmoid_24)
        /*002c*/ 	.word	0x00000000
.L_9:


//--------------------- .nv.info.triton_poi_fused__native_batch_norm_legit_no_training_sigmoid_24 --------------------------
	.section	.nv.info.triton_poi_fused__native_batch_norm_legit_no_training_sigmoid_24,"",@"SHT_CUDA_INFO"
	.sectionflags	@""
	.align	4


	//----- nvinfo : EIATTR_CUDA_API_VERSION
	.align		4
        /*0000*/ 	.byte	0x04, 0x37
        /*0002*/ 	.short	(.L_11 - .L_10)
.L_10:
        /*0004*/ 	.word	0x0000007c


	//----- nvinfo : EIATTR_KPARAM_INFO
	.align		4
.L_11:
        /*0008*/ 	.byte	0x04, 0x17
        /*000a*/ 	.short	(.L_13 - .L_12)
.L_12:
        /*000c*/ 	.word	0x00000000
        /*0010*/ 	.short	0x0006
        /*0012*/ 	.short	0x0030
        /*0014*/ 	.byte	0x00, 0xf0, 0x11, 0x00


	//----- nvinfo : EIATTR_KPARAM_INFO
	.align		4
.L_13:
        /*0018*/ 	.byte	0x04, 0x17
        /*001a*/ 	.short	(.L_15 - .L_14)
.L_14:
        /*001c*/ 	.word	0x00000000
        /*0020*/ 	.short	0x0005
        /*0022*/ 	.short	0x0028
        /*0024*/ 	.byte	0x00, 0xf4, 0x21, 0x00


	//----- nvinfo : EIATTR_KPARAM_INFO
	.align		4
.L_15:
        /*0028*/ 	.byte	0x04, 0x17
        /*002a*/ 	.short	(.L_17 - .L_16)
.L_16:
        /*002c*/ 	.word	0x00000000
        /*0030*/ 	.short	0x0004
        /*0032*/ 	.short	0x0020
        /*0034*/ 	.byte	0x00, 0xf4, 0x21, 0x00


	//----- nvinfo : EIATTR_KPARAM_INFO
	.align		4
.L_17:
        /*0038*/ 	.byte	0x04, 0x17
        /*003a*/ 	.short	(.L_19 - .L_18)
.L_18:
        /*003c*/ 	.word	0x00000000
        /*0040*/ 	.short	0x0003
        /*0042*/ 	.short	0x0018
        /*0044*/ 	.byte	0x00, 0xf4, 0x21, 0x00


	//----- nvinfo : EIATTR_KPARAM_INFO
	.align		4
.L_19:
        /*0048*/ 	.byte	0x04, 0x17
        /*004a*/ 	.short	(.L_21 - .L_20)
.L_20:
        /*004c*/ 	.word	0x00000000
        /*0050*/ 	.short	0x0002
        /*0052*/ 	.short	0x0010
        /*0054*/ 	.byte	0x00, 0xf4, 0x21, 0x00


	//----- nvinfo : EIATTR_KPARAM_INFO
	.align		4
.L_21:
        /*0058*/ 	.byte	0x04, 0x17
        /*005a*/ 	.short	(.L_23 - .L_22)
.L_22:
        /*005c*/ 	.word	0x00000000
        /*0060*/ 	.short	0x0001
        /*0062*/ 	.short	0x0008
        /*0064*/ 	.byte	0x00, 0xf4, 0x21, 0x00


	//----- nvinfo : EIATTR_KPARAM_INFO
	.align		4
.L_23:
        /*0068*/ 	.byte	0x04, 0x17
        /*006a*/ 	.short	(.L_25 - .L_24)
.L_24:
        /*006c*/ 	.word	0x00000000
        /*0070*/ 	.short	0x0000
        /*0072*/ 	.short	0x0000
        /*0074*/ 	.byte	0x00, 0xf4, 0x21, 0x00


	//----- nvinfo : EIATTR_SPARSE_MMA_MASK
	.align		4
.L_25:
        /*0078*/ 	.byte	0x03, 0x50
        /*007a*/ 	.short	0x0000


	//----- nvinfo : EIATTR_MAXREG_COUNT
	.align		4
        /*007c*/ 	.byte	0x03, 0x1b
        /*007e*/ 	.short	0x00ff


	//----- nvinfo : EIATTR_EXIT_INSTR_OFFSETS
	.align		4
        /*0080*/ 	.byte	0x04, 0x1c
        /*0082*/ 	.short	(.L_27 - .L_26)


	//   ....[0]....
.L_26:
        /*0084*/ 	.word	0x00000390


	//   ....[1]....
        /*0088*/ 	.word	0x000003b0


	//----- nvinfo : EIATTR_REQNTID
	.align		4
.L_27:
        /*008c*/ 	.byte	0x04, 0x10
        /*008e*/ 	.short	(.L_29 - .L_28)
.L_28:
        /*0090*/ 	.word	0x00000080
        /*0094*/ 	.word	0x00000001
        /*0098*/ 	.word	0x00000001


	//----- nvinfo : EIATTR_CBANK_PARAM_SIZE
	.align		4
.L_29:
        /*009c*/ 	.byte	0x03, 0x19
        /*009e*/ 	.short	0x0034


	//----- nvinfo : EIATTR_PARAM_CBANK
	.align		4
        /*00a0*/ 	.byte	0x04, 0x0a
        /*00a2*/ 	.short	(.L_31 - .L_30)
	.align		4
.L_30:
        /*00a4*/ 	.word	index@(.nv.constant0.triton_poi_fused__native_batch_norm_legit_no_training_sigmoid_24)
        /*00a8*/ 	.short	0x0210
        /*00aa*/ 	.short	0x0034


	//----- nvinfo : EIATTR_SW_WAR
	.align		4
.L_31:
        /*00ac*/ 	.byte	0x04, 0x36
        /*00ae*/ 	.short	(.L_33 - .L_32)
.L_32:
        /*00b0*/ 	.word	0x00000008
.L_33:


//--------------------- .nv.callgraph             --------------------------
	.section	.nv.callgraph,"",@"SHT_CUDA_CALLGRAPH"
	.align	4
	.sectionentsize	8
	.align		4
        /*0000*/ 	.word	0x00000000
	.align		4
        /*0004*/ 	.word	0xffffffff
	.align		4
        /*0008*/ 	.word	0x00000000
	.align		4
        /*000c*/ 	.word	0xfffffffe
	.align		4
        /*0010*/ 	.word	0x00000000
	.align		4
        /*0014*/ 	.word	0xfffffffd
	.align		4
        /*0018*/ 	.word	0x00000000
	.align		4
        /*001c*/ 	.word	0xfffffffc


//--------------------- .nv.constant4             --------------------------
	.section	.nv.constant4,"a",@progbits
	.align	8
	.align		8
.nv.constant4:
        /*0000*/ 	.dword	_$_str
	.align		8
        /*0008*/ 	.dword	_$_str_$_2


//--------------------- .text.triton_poi_fused__native_batch_norm_legit_no_training_sigmoid_24 --------------------------
	.section	.text.triton_poi_fused__native_batch_norm_legit_no_training_sigmoid_24,"ax",@progbits
	.align	128
        .global         triton_poi_fused__native_batch_norm_legit_no_training_sigmoid_24
        .type           triton_poi_fused__native_batch_norm_legit_no_training_sigmoid_24,@function
        .size           triton_poi_fused__native_batch_norm_legit_no_training_sigmoid_24,(.L_x_1 - triton_poi_fused__native_batch_norm_legit_no_training_sigmoid_24)
        .other          triton_poi_fused__native_batch_norm_legit_no_training_sigmoid_24,@"STO_CUDA_ENTRY STV_DEFAULT"
triton_poi_fused__native_batch_norm_legit_no_training_sigmoid_24:
.text.triton_poi_fused__native_batch_norm_legit_no_training_sigmoid_24:
[----:B------:R-:W0:Y:S01]  /*0000*/  LDC R1, c[0x0][0x28] ;  /* 0x00000a00ff017b82 */ /* 0x000e220000000800 */
[----:B------:R-:W1:Y:S07]  /*0010*/  S2R R0, SR_TID.X ;  /* 0x0000000000007919 */ /* 0x000e6e0000002100 */
[----:B------:R-:W2:Y:S01]  /*0020*/  LDC.64 R6, c[0x0][0x220] ;  /* 0x00008800ff067b82 */ /* 0x000ea20000000a00 */
[----:B------:R-:W-:Y:S01]  /*0030*/  CS2R R14, SRZ ;  /* 0x00000000000e7805 */ /* 0x000fe2000001ff00 */
[----:B------:R-:W-:Y:S01]  /*0040*/  ULDC.64 UR4, c[0x0][0x208] ;  /* 0x0000820000047ab9 */ /* 0x000fe20000000a00 */
[----:B------:R-:W3:Y:S05]  /*0050*/  S2R R3, SR_CTAID.X ;  /* 0x0000000000037919 */ /* 0x000eea0000002500 */
[----:B------:R-:W4:Y:S08]  /*0060*/  LDC.64 R4, c[0x0][0x218] ;  /* 0x00008600ff047b82 */ /* 0x000f300000000a00 */
[----:B------:R-:W5:Y:S08]  /*0070*/  LDC.64 R8, c[0x0][0x228] ;  /* 0x00008a00ff087b82 */ /* 0x000f700000000a00 */
[----:B------:R-:W5:Y:S01]  /*0080*/  LDC.64 R10, c[0x0][0x230] ;  /* 0x00008c00ff0a7b82 */ /* 0x000f620000000a00 */
[----:B-1----:R-:W-:-:S04]  /*0090*/  LOP3.LUT R0, R0, 0x7f, RZ, 0xc0, !PT ;  /* 0x0000007f00007812 */ /* 0x002fc800078ec0ff */
[----:B---3--:R-:W-:-:S04]  /*00a0*/  LEA R0, R3, R0, 0x7 ;  /* 0x0000000003007211 */ /* 0x008fc800078e38ff */
[C---:B------:R-:W-:Y:S01]  /*00b0*/  ISETP.GE.AND P0, PT, R0.reuse, 0xc0, PT ;  /* 0x000000c00000780c */ /* 0x040fe20003f06270 */
[----:B------:R-:W-:-:S05]  /*00c0*/  IMAD.HI R2, R0, 0x2aaaaaab, RZ ;  /* 0x2aaaaaab00027827 */ /* 0x000fca00078e02ff */
[----:B------:R-:W-:-:S04]  /*00d0*/  SHF.R.U32.HI R3, RZ, 0x1f, R2 ;  /* 0x0000001fff037819 */ /* 0x000fc80000011602 */
[----:B------:R-:W-:-:S05]  /*00e0*/  LEA.HI R3, R2, R3, RZ, 0x1d ;  /* 0x0000000302037211 */ /* 0x000fca00078fe8ff */
[----:B------:R-:W-:Y:S02]  /*00f0*/  IMAD R13, R3, -0x30, R0 ;  /* 0xffffffd0030d7824 */ /* 0x000fe400078e0200 */
[----:B------:R-:W1:Y:S02]  /*0100*/  LDC.64 R2, c[0x0][0x210] ;  /* 0x00008400ff027b82 */ /* 0x000e640000000a00 */
[----:B--2---:R-:W-:-:S05]  /*0110*/  IMAD.WIDE R6, R13, 0x4, R6 ;  /* 0x000000040d067825 */ /* 0x004fca00078e0206 */
[----:B------:R5:W2:Y:S01]  /*0120*/  @!P0 LDG.E.EL R14, desc[UR4][R6.64] ;  /* 0x00000004060e8981 */ /* 0x000aa2000c2e1900 */
[----:B------:R-:W-:Y:S01]  /*0130*/  HFMA2.MMA R12, -RZ, RZ, 0, 0 ;  /* 0x00000000ff0c7435 */ /* 0x000fe200000001ff */
[----:B----4-:R-:W-:-:S05]  /*0140*/  IMAD.WIDE R4, R13, 0x4, R4 ;  /* 0x000000040d047825 */ /* 0x010fca00078e0204 */
[----:B------:R3:W4:Y:S01]  /*0150*/  @!P0 LDG.E.EL R15, desc[UR4][R4.64] ;  /* 0x00000004040f8981 */ /* 0x000722000c2e1900 */
[----:B-----5:R-:W-:-:S04]  /*0160*/  IMAD.WIDE R6, R13, 0x4, R8 ;  /* 0x000000040d067825 */ /* 0x020fc800078e0208 */
[----:B-1----:R-:W-:-:S04]  /*0170*/  IMAD.WIDE R2, R0, 0x4, R2 ;  /* 0x0000000400027825 */ /* 0x002fc800078e0202 */
[----:B0-----:R-:W-:Y:S01]  /*0180*/  IMAD.WIDE R8, R13, 0x4, R10 ;  /* 0x000000040d087825 */ /* 0x001fe200078e020a */
[----:B------:R0:W4:Y:S01]  /*0190*/  @!P0 LDG.E R12, desc[UR4][R2.64] ;  /* 0x00000004020c8981 */ /* 0x000122000c1e1900 */
[----:B------:R-:W-:-:S06]  /*01a0*/  CS2R R10, SRZ ;  /* 0x00000000000a7805 */ /* 0x000fcc000001ff00 */
[----:B------:R-:W5:Y:S04]  /*01b0*/  @!P0 LDG.E.EL R10, desc[UR4][R6.64] ;  /* 0x00000004060a8981 */ /* 0x000f68000c2e1900 */
[----:B------:R-:W5:Y:S01]  /*01c0*/  @!P0 LDG.E.EL R11, desc[UR4][R8.64] ;  /* 0x00000004080b8981 */ /* 0x000f62000c2e1900 */
[----:B---3--:R-:W-:Y:S01]  /*01d0*/  MOV R5, 0x3e800000 ;  /* 0x3e80000000057802 */ /* 0x008fe20000000f00 */
[----:B--2---:R-:W-:-:S04]  /*01e0*/  FADD R14, R14, 9.9999997473787516356e-06 ;  /* 0x3727c5ac0e0e7421 */ /* 0x004fc80000000000 */
[----:B------:R-:W1:Y:S02]  /*01f0*/  MUFU.SQRT R13, R14 ;  /* 0x0000000e000d7308 */ /* 0x000e640000002000 */
[C---:B-1----:R-:W-:Y:S02]  /*0200*/  FSETP.GT.AND P1, PT, R13.reuse, 8.50705917302346158658e+37, PT ;  /* 0x7e8000000d00780b */ /* 0x042fe40003f24000 */
[----:B------:R-:W-:-:S11]  /*0210*/  FSETP.GEU.AND P2, PT, R13, 1.175494350822287508e-38, PT ;  /* 0x008000000d00780b */ /* 0x000fd60003f4e000 */
[----:B------:R-:W-:-:S04]  /*0220*/  @P1 FMUL R13, R13, 0.25 ;  /* 0x3e8000000d0d1820 */ /* 0x000fc80000400000 */
[----:B------:R-:W-:-:S06]  /*0230*/  @!P2 FMUL R13, R13, 16777216 ;  /* 0x4b8000000d0da820 */ /* 0x000fcc0000400000 */
[----:B------:R-:W1:Y:S01]  /*0240*/  MUFU.RCP R13, R13 ;  /* 0x0000000d000d7308 */ /* 0x000e620000001000 */
[----:B0-----:R-:W-:Y:S01]  /*0250*/  FSEL R2, R5, 1, P1 ;  /* 0x3f80000005027808 */ /* 0x001fe20000800000 */
[----:B----4-:R-:W-:-:S04]  /*0260*/  FADD R12, -R15, R12 ;  /* 0x0000000c0f0c7221 */ /* 0x010fc80000000100 */
[----:B------:R-:W-:-:S04]  /*0270*/  @!P2 FMUL R2, R2, 16777216 ;  /* 0x4b8000000202a820 */ /* 0x000fc80000400000 */
[----:B-1----:R-:W-:-:S04]  /*0280*/  FMUL R3, R13, R2 ;  /* 0x000000020d037220 */ /* 0x002fc80000400000 */
[----:B------:R-:W-:-:S04]  /*0290*/  FMUL R12, R12, R3 ;  /* 0x000000030c0c7220 */ /* 0x000fc80000400000 */
[----:B-----5:R-:W-:-:S04]  /*02a0*/  FFMA R10, R12, R10, R11 ;  /* 0x0000000a0c0a7223 */ /* 0x020fc8000000000b */
[----:B------:R-:W-:-:S04]  /*02b0*/  FADD R10, RZ, -R10 ;  /* 0x8000000aff0a7221 */ /* 0x000fc80000000000 */
[----:B------:R-:W-:-:S05]  /*02c0*/  FMUL R10, R10, 1.4426950216293334961 ;  /* 0x3fb8aa3b0a0a7820 */ /* 0x000fca0000400000 */
[----:B------:R-:W-:-:S13]  /*02d0*/  FSETP.GEU.AND P1, PT, R10, -126, PT ;  /* 0xc2fc00000a00780b */ /* 0x000fda0003f2e000 */
[----:B------:R-:W-:-:S04]  /*02e0*/  @!P1 FMUL R10, R10, 0.5 ;  /* 0x3f0000000a0a9820 */ /* 0x000fc80000400000 */
[----:B------:R-:W0:Y:S02]  /*02f0*/  MUFU.EX2 R2, R10 ;  /* 0x0000000a00027308 */ /* 0x000e240000000800 */
[----:B0-----:R-:W-:-:S04]  /*0300*/  @!P1 FMUL R2, R2, R2 ;  /* 0x0000000202029220 */ /* 0x001fc80000400000 */
[----:B------:R-:W-:Y:S02]  /*0310*/  FADD R4, R2, 1 ;  /* 0x3f80000002047421 */ /* 0x000fe40000000000 */
[----:B------:R-:W0:Y:S03]  /*0320*/  LDC.64 R2, c[0x0][0x238] ;  /* 0x00008e00ff027b82 */ /* 0x000e260000000a00 */
[----:B------:R-:W-:-:S13]  /*0330*/  FSETP.GT.AND P1, PT, R4, 8.50705917302346158658e+37, PT ;  /* 0x7e8000000400780b */ /* 0x000fda0003f24000 */
[----:B------:R-:W-:-:S06]  /*0340*/  @P1 FMUL R4, R4, 0.25 ;  /* 0x3e80000004041820 */ /* 0x000fcc0000400000 */
[----:B------:R-:W1:Y:S01]  /*0350*/  MUFU.RCP R4, R4 ;  /* 0x0000000400047308 */ /* 0x000e620000001000 */
[----:B------:R-:W-:Y:S01]  /*0360*/  FSEL R5, R5, 1, P1 ;  /* 0x3f80000005057808 */ /* 0x000fe20000800000 */
[----:B0-----:R-:W-:-:S04]  /*0370*/  IMAD.WIDE R2, R0, 0x4, R2 ;  /* 0x0000000400027825 */ /* 0x001fc800078e0202 */
[----:B-1----:R-:W-:Y:S01]  /*0380*/  FMUL R5, R4, R5 ;  /* 0x0000000504057220 */ /* 0x002fe20000400000 */
[----:B------:R-:W-:Y:S06]  /*0390*/  @P0 EXIT ;  /* 0x000000000000094d */ /* 0x000fec0003800000 */
[----:B------:R-:W-:Y:S01]  /*03a0*/  STG.E desc[UR4][R2.64], R5 ;  /* 0x0000000502007986 */ /* 0x000fe2000c101904 */
[----:B------:R-:W-:Y:S05]  /*03b0*/  EXIT ;  /* 0x000000000000794d */ /* 0x000fea0003800000 */
.L_x_0:
[----:B------:R-:W-:-:S00]  /*03c0*/  BRA `(.L_x_0) ;  /* 0xfffffffc00fc7947 */ /* 0x000fc0000383ffff */
[----:B------:R-:W-:-:S00]  /*03d0*/  NOP ;  /* 0x0000000000007918 */ /* 0x000fc00000000000 */
        /* <DEDUP_REMOVED lines=10> */
.L_x_1:


//--------------------- .nv.global.init           --------------------------
	.section	.nv.global.init,"aw",@progbits
.nv.global.init:
	.type		_$_str,@object
	.size		_$_str,(_$_str_$_2 - _$_str)
_$_str:
        /*0000*/ 	.byte	0x5f, 0x5f, 0x43, 0x55, 0x44, 0x41, 0x5f, 0x46, 0x54, 0x5a, 0x00
	.type		_$_str_$_2,@object
	.size		_$_str_$_2,(.L_1 - _$_str_$_2)
_$_str_$_2:
        /*000b*/ 	.byte	0x5f, 0x5f, 0x43, 0x55, 0x44, 0x41, 0x5f, 0x50, 0x52, 0x45, 0x43, 0x5f, 0x53, 0x51, 0x52, 0x54
        /*001b*/ 	.byte	0x00
.L_1:


//--------------------- .nv.constant0.triton_poi_fused__native_batch_norm_legit_no_training_sigmoid_24 --------------------------
	.section	.nv.constant0.triton_poi_fused__native_batch_norm_legit_no_training_sigmoid_24,"a",@progbits
	.sectionflags	@""
	.align	4
.nv.constant0.triton_poi_fused__native_batch_norm_legit_no_training_sigmoid_24:
	.zero		580
